//
// Generated by NVIDIA NVVM Compiler
//
// Compiler Build ID: CL-36424714
// Cuda compilation tools, release 13.0, V13.0.88
// Based on NVVM 20.0.0
//

.version 9.0
.target sm_100
.address_size 64

	// .globl	_Z14cuda_say_hellov
.extern .func  (.param .b32 func_retval0) vprintf
(
	.param .b64 vprintf_param_0,
	.param .b64 vprintf_param_1
)
;
.global .align 1 .b8 $str[52] = {72, 101, 108, 108, 111, 32, 119, 111, 114, 108, 100, 44, 32, 67, 85, 68, 65, 33, 32, 99, 117, 114, 114, 101, 110, 116, 32, 116, 104, 114, 101, 97, 100, 37, 100, 32, 32, 97, 108, 108, 32, 116, 104, 114, 101, 97, 100, 32, 37, 100, 10};

.visible .entry _Z14cuda_say_hellov()
{
	.local .align 8 .b8 	__local_depot0[8];
	.reg .b64 	%SP;
	.reg .b64 	%SPL;
	.reg .b32 	%r<15>;
	.reg .b64 	%rd<5>;

	mov.u64 	%SPL, __local_depot0;
	cvta.local.u64 	%SP, %SPL;
	add.u64 	%rd1, %SP, 0;
	add.u64 	%rd2, %SPL, 0;
	mov.u32 	%r1, %nctaid.x;
	mov.u32 	%r2, %nctaid.y;
	mul.lo.s32 	%r3, %r1, %r2;
	mov.u32 	%r4, %nctaid.z;
	mul.lo.s32 	%r5, %r3, %r4;
	mov.u32 	%r6, %ntid.x;
	mul.lo.s32 	%r7, %r5, %r6;
	mov.u32 	%r8, %ntid.y;
	mul.lo.s32 	%r9, %r7, %r8;
	mov.u32 	%r10, %ntid.z;
	mul.lo.s32 	%r11, %r9, %r10;
	mov.u32 	%r12, %tid.x;
	st.local.v2.u32 	[%rd2], {%r12, %r11};
	mov.u64 	%rd3, $str;
	cvta.global.u64 	%rd4, %rd3;
	{ // callseq 0, 0
	.param .b64 param0;
	st.param.b64 	[param0], %rd4;
	.param .b64 param1;
	st.param.b64 	[param1], %rd1;
	.param .b32 retval0;
	call.uni (retval0), 
	vprintf, 
	(
	param0, 
	param1
	);
	ld.param.b32 	%r13, [retval0];
	} // callseq 0
	ret;

}


// ===== COMPILED SASS (sm_100) =====

	.target	sm_100

	.elftype	@"ET_EXEC"


//--------------------- .note.nv.tkinfo           --------------------------
	.section	.note.nv.tkinfo,"",@"SHT_NOTE"
	.sectionflags	@"SHF_NOTE_NV_TKINFO"
	.tkinfo
        /*0018*/ 	.word	0x00000002
        /*0030*/ 	.string	""
        /*0030*/ 	.string	"ptxas"
        /*0030*/ 	.string	"Cuda compilation tools, release 13.0, V13.0.88"
        /*0030*/ 	.string	"Build cuda_13.0.r13.0/compiler.36424714_0"
        /*0030*/ 	.string	"-arch sm_100 -m 64 "



//--------------------- .note.nv.cuinfo           --------------------------
	.section	.note.nv.cuinfo,"",@"SHT_NOTE"
	.sectionflags	@"SHF_NOTE_NV_CUINFO"
        /*0018*/ 	.short	0x0002
        /*001a*/ 	.short	0x0064
        /*001c*/ 	.short	0x0082
	.zero		2


//--------------------- .nv.info                  --------------------------
	.section	.nv.info,"",@"SHT_CUDA_INFO"
	.align	4


	//----- nvinfo : EIATTR_REGCOUNT
	.align		4
        /*0000*/ 	.byte	0x04, 0x2f
        /*0002*/ 	.short	(.L_2 - .L_1)
	.align		4
.L_1:
        /*0004*/ 	.word	index@(_Z14cuda_say_hellov)
        /*0008*/ 	.word	0x00000018


	//----- nvinfo : EIATTR_FRAME_SIZE
	.align		4
.L_2:
        /*000c*/ 	.byte	0x04, 0x11
        /*000e*/ 	.short	(.L_4 - .L_3)
	.align		4
.L_3:
        /*0010*/ 	.word	index@(_Z14cuda_say_hellov)
        /*0014*/ 	.word	0x00000008


	//----- nvinfo : EIATTR_MIN_STACK_SIZE
	.align		4
.L_4:
        /*0018*/ 	.byte	0x04, 0x12
        /*001a*/ 	.short	(.L_6 - .L_5)
	.align		4
.L_5:
        /*001c*/ 	.word	index@(_Z14cuda_say_hellov)
        /*0020*/ 	.word	0x00000008
.L_6:


//--------------------- .nv.compat                --------------------------
	.section	.nv.compat,"",@"SHT_CUDA_COMPAT_INFO"
	.align	4
        /*0000*/ 	.byte	0x02, 0x09, 0x00, 0x00, 0x02, 0x02, 0x01, 0x00, 0x02, 0x05, 0x05, 0x00, 0x03, 0x07, 0x01, 0x01
        /*0010*/ 	.byte	0x02, 0x03, 0x00, 0x00, 0x02, 0x06, 0x01, 0x00, 0x04, 0x0b, 0x08, 0x00, 0x09, 0x00, 0x00, 0x00
        /*0020*/ 	.byte	0x00, 0x00, 0x00, 0x00


//--------------------- .nv.info._Z14cuda_say_hellov --------------------------
	.section	.nv.info._Z14cuda_say_hellov,"",@"SHT_CUDA_INFO"
	.sectionflags	@""
	.align	4


	//----- nvinfo : EIATTR_CUDA_API_VERSION
	.align		4
        /*0000*/ 	.byte	0x04, 0x37
        /*0002*/ 	.short	(.L_8 - .L_7)
.L_7:
        /*0004*/ 	.word	0x00000082


	//----- nvinfo : EIATTR_SPARSE_MMA_MASK
	.align		4
.L_8:
        /*0008*/ 	.byte	0x03, 0x50
        /*000a*/ 	.short	0x0000


	//----- nvinfo : EIATTR_MAXREG_COUNT
	.align		4
        /*000c*/ 	.byte	0x03, 0x1b
        /*000e*/ 	.short	0x00ff


	//----- nvinfo : EIATTR_EXTERNS
	.align		4
        /*0010*/ 	.byte	0x04, 0x0f
        /*0012*/ 	.short	(.L_10 - .L_9)


	//   ....[0]....
	.align		4
.L_9:
        /*0014*/ 	.word	index@(vprintf)


	//----- nvinfo : EIATTR_MERCURY_ISA_VERSION
	.align		4
.L_10:
        /*0018*/ 	.byte	0x03, 0x5f
        /*001a*/ 	.short	0x0101


	//----- nvinfo : EIATTR_VRC_CTA_INIT_COUNT
	.align		4
        /*001c*/ 	.byte	0x02, 0x4a
	.zero		1
	.zero		1


	//----- nvinfo : EIATTR_SYSCALL_OFFSETS
	.align		4
        /*0020*/ 	.byte	0x04, 0x46
        /*0022*/ 	.short	(.L_12 - .L_11)


	//   ....[0]....
.L_11:
        /*0024*/ 	.word	0x00000190


	//----- nvinfo : EIATTR_EXIT_INSTR_OFFSETS
	.align		4
.L_12:
        /*0028*/ 	.byte	0x04, 0x1c
        /*002a*/ 	.short	(.L_14 - .L_13)


	//   ....[0]....
.L_13:
        /*002c*/ 	.word	0x000001a0


	//----- nvinfo : EIATTR_SW_WAR
	.align		4
.L_14:
        /*0030*/ 	.byte	0x04, 0x36
        /*0032*/ 	.short	(.L_16 - .L_15)
.L_15:
        /*0034*/ 	.word	0x00000008
.L_16:


//--------------------- .nv.callgraph             --------------------------
	.section	.nv.callgraph,"",@"SHT_CUDA_CALLGRAPH"
	.align	4
	.sectionentsize	8
	.align		4
        /*0000*/ 	.word	0x00000000
	.align		4
        /*0004*/ 	.word	0xffffffff
	.align		4
        /*0008*/ 	.word	index@(_Z14cuda_say_hellov)
	.align		4
        /*000c*/ 	.word	index@(vprintf)
	.align		4
        /*0010*/ 	.word	0x00000000
	.align		4
        /*0014*/ 	.word	0xfffffffe
	.align		4
        /*0018*/ 	.word	0x00000000
	.align		4
        /*001c*/ 	.word	0xfffffffd
	.align		4
        /*0020*/ 	.word	0x00000000
	.align		4
        /*0024*/ 	.word	0xfffffffc


//--------------------- .nv.constant4             --------------------------
	.section	.nv.constant4,"a",@progbits
	.align	8
	.align		8
.nv.constant4:
        /*0000*/ 	.dword	vprintf
	.align		8
        /*0008*/ 	.dword	$str


//--------------------- .text._Z14cuda_say_hellov --------------------------
	.section	.text._Z14cuda_say_hellov,"ax",@progbits
	.align	128
        .global         _Z14cuda_say_hellov
        .type           _Z14cuda_say_hellov,@function
        .size           _Z14cuda_say_hellov,(.L_x_2 - _Z14cuda_say_hellov)
        .other          _Z14cuda_say_hellov,@"STO_CUDA_ENTRY STV_DEFAULT"
_Z14cuda_say_hellov:
.text._Z14cuda_say_hellov:
[----:B------:R-:W0:Y:S01]  /*0000*/  LDC R1, c[0x0][0x37c] ;  /* 0x0000df00ff017b82 */ /* 0x000e220000000800 */
[----:B------:R-:W1:Y:S01]  /*0010*/  LDCU UR9, c[0x0][0x2fc] ;  /* 0x00005f80ff0977ac */ /* 0x000e620008000800 */
[----:B------:R-:W2:Y:S01]  /*0020*/  S2R R8, SR_TID.X ;  /* 0x0000000000087919 */ /* 0x000ea20000002100 */
[----:B0-----:R-:W-:Y:S01]  /*0030*/  VIADD R1, R1, 0xfffffff8 ;  /* 0xfffffff801017836 */ /* 0x001fe20000000000 */
[----:B------:R-:W-:Y:S01]  /*0040*/  MOV R0, 0x0 ;  /* 0x0000000000007802 */ /* 0x000fe20000000f00 */
[----:B------:R-:W0:Y:S03]  /*0050*/  LDCU UR4, c[0x0][0x370] ;  /* 0x00006e00ff0477ac */ /* 0x000e260008000800 */
[----:B------:R3:W4:Y:S01]  /*0060*/  LDC.64 R2, c[0x4][R0] ;  /* 0x0100000000027b82 */ /* 0x0007220000000a00 */
[----:B------:R-:W0:Y:S01]  /*0070*/  LDCU UR5, c[0x0][0x374] ;  /* 0x00006e80ff0577ac */ /* 0x000e220008000800 */
[----:B------:R-:W5:Y:S01]  /*0080*/  LDCU UR6, c[0x0][0x378] ;  /* 0x00006f00ff0677ac */ /* 0x000f620008000800 */
[----:B------:R-:W1:Y:S01]  /*0090*/  LDCU UR7, c[0x0][0x360] ;  /* 0x00006c00ff0777ac */ /* 0x000e620008000800 */
[----:B------:R-:W2:Y:S04]  /*00a0*/  LDCU UR8, c[0x0][0x364] ;  /* 0x00006c80ff0877ac */ /* 0x000ea80008000800 */
[----:B------:R-:W3:Y:S01]  /*00b0*/  LDC R9, c[0x0][0x368] ;  /* 0x0000da00ff097b82 */ /* 0x000ee20000000800 */
[----:B0-----:R-:W-:Y:S01]  /*00c0*/  UIMAD UR4, UR4, UR5, URZ ;  /* 0x00000005040472a4 */ /* 0x001fe2000f8e02ff */
[----:B------:R-:W0:Y:S03]  /*00d0*/  LDCU UR5, c[0x0][0x2f8] ;  /* 0x00005f00ff0577ac */ /* 0x000e260008000800 */
[----:B-----5:R-:W-:-:S04]  /*00e0*/  UIMAD UR4, UR4, UR6, URZ ;  /* 0x00000006040472a4 */ /* 0x020fc8000f8e02ff */
[----:B-1----:R-:W-:Y:S01]  /*00f0*/  UIMAD UR4, UR4, UR7, URZ ;  /* 0x00000007040472a4 */ /* 0x002fe2000f8e02ff */
[----:B------:R-:W1:Y:S03]  /*0100*/  LDCU.64 UR6, c[0x4][0x8] ;  /* 0x01000100ff0677ac */ /* 0x000e660008000a00 */
[----:B--2---:R-:W-:Y:S01]  /*0110*/  UIMAD UR4, UR4, UR8, URZ ;  /* 0x00000008040472a4 */ /* 0x004fe2000f8e02ff */
[----:B0-----:R-:W-:-:S05]  /*0120*/  IADD3 R6, P0, PT, R1, UR5, RZ ;  /* 0x0000000501067c10 */ /* 0x001fca000ff1e0ff */
[----:B---3--:R-:W-:Y:S02]  /*0130*/  IMAD R9, R9, UR4, RZ ;  /* 0x0000000409097c24 */ /* 0x008fe4000f8e02ff */
[----:B------:R-:W-:-:S03]  /*0140*/  IMAD.X R7, RZ, RZ, UR9, P0 ;  /* 0x00000009ff077e24 */ /* 0x000fc600080e06ff */
[----:B------:R0:W-:Y:S01]  /*0150*/  STL.64 [R1], R8 ;  /* 0x0000000801007387 */ /* 0x0001e20000100a00 */
[----:B-1----:R-:W-:Y:S01]  /*0160*/  IMAD.U32 R4, RZ, RZ, UR6 ;  /* 0x00000006ff047e24 */ /* 0x002fe2000f8e00ff */
[----:B----4-:R-:W-:-:S07]  /*0170*/  MOV R5, UR7 ;  /* 0x0000000700057c02 */ /* 0x010fce0008000f00 */
[----:B------:R-:W-:-:S07]  /*0180*/  LEPC R20, `(.L_x_0) ;  /* 0x000000001014794e */ /* 0x000fce0000000000 */
[----:B0-----:R-:W-:Y:S05]  /*0190*/  CALL.ABS.NOINC R2 ;  /* 0x0000000002007343 */ /* 0x001fea0003c00000 */
.L_x_0:
[----:B------:R-:W-:Y:S05]  /*01a0*/  EXIT ;  /* 0x000000000000794d */ /* 0x000fea0003800000 */
.L_x_1:
[----:B------:R-:W-:-:S00]  /*01b0*/  BRA `(.L_x_1) ;  /* 0xfffffffc00fc7947 */ /* 0x000fc0000383ffff */
[----:B------:R-:W-:-:S00]  /*01c0*/  NOP ;  /* 0x0000000000007918 */ /* 0x000fc00000000000 */
        /* <DEDUP_REMOVED lines=11> */
.L_x_2:


//--------------------- .nv.global.init           --------------------------
	.section	.nv.global.init,"aw",@progbits
.nv.global.init:
	.type		$str,@object
	.size		$str,(.L_0 - $str)
$str:
        /*0000*/ 	.byte	0x48, 0x65, 0x6c, 0x6c, 0x6f, 0x20, 0x77, 0x6f, 0x72, 0x6c, 0x64, 0x2c, 0x20, 0x43, 0x55, 0x44
        /*0010*/ 	.byte	0x41, 0x21, 0x20, 0x63, 0x75, 0x72, 0x72, 0x65, 0x6e, 0x74, 0x20, 0x74, 0x68, 0x72, 0x65, 0x61
        /*0020*/ 	.byte	0x64, 0x25, 0x64, 0x20, 0x20, 0x61, 0x6c, 0x6c, 0x20, 0x74, 0x68, 0x72, 0x65, 0x61, 0x64, 0x20
        /*0030*/ 	.byte	0x25, 0x64, 0x0a, 0x00
.L_0:


//--------------------- .nv.shared.reserved.0     --------------------------
	.section	.nv.shared.reserved.0,"aw",@nobits
	.weak		__nv_reservedSMEM_offset_0_alias
	.size		__nv_reservedSMEM_offset_0_alias, 0, 64
	.other		__nv_reservedSMEM_offset_0_alias,@"STO_CUDA_RESERVED_SHARED STV_DEFAULT"
__nv_reservedSMEM_offset_0_alias:
	.zero		0
	.zero		64


//--------------------- .nv.constant0._Z14cuda_say_hellov --------------------------
	.section	.nv.constant0._Z14cuda_say_hellov,"a",@progbits
	.sectionflags	@""
	.align	4
.nv.constant0._Z14cuda_say_hellov:
	.zero		896


//--------------------- SYMBOLS --------------------------

	.type		.nv.reservedSmem.offset0,@object
	.size		.nv.reservedSmem.offset0,0x4
	.type		vprintf,@function
